//
// Generated by NVIDIA NVVM Compiler
//
// Compiler Build ID: CL-36424714
// Cuda compilation tools, release 13.0, V13.0.88
// Based on NVVM 20.0.0
//

.version 9.0
.target sm_100
.address_size 64

	// .globl	_Z9reductionPfS_j
// _ZZ9reductionPfS_jE10partialsum has been demoted

.visible .entry _Z9reductionPfS_j(
	.param .u64 .ptr .align 1 _Z9reductionPfS_j_param_0,
	.param .u64 .ptr .align 1 _Z9reductionPfS_j_param_1,
	.param .u32 _Z9reductionPfS_j_param_2
)
{
	.reg .pred 	%p<5>;
	.reg .b32 	%r<20>;
	.reg .b32 	%f<7>;
	.reg .b64 	%rd<11>;
	// demoted variable
	.shared .align 4 .b8 _ZZ9reductionPfS_jE10partialsum[4096];
	ld.param.u64 	%rd2, [_Z9reductionPfS_j_param_0];
	ld.param.u64 	%rd3, [_Z9reductionPfS_j_param_1];
	ld.param.u32 	%r9, [_Z9reductionPfS_j_param_2];
	cvta.to.global.u64 	%rd1, %rd3;
	mov.u32 	%r1, %tid.x;
	mov.u32 	%r2, %ctaid.x;
	mov.u32 	%r19, %ntid.x;
	mul.lo.s32 	%r10, %r19, %r2;
	shl.b32 	%r4, %r10, 1;
	setp.ge.u32 	%p1, %r1, %r9;
	shl.b32 	%r11, %r1, 2;
	mov.u32 	%r12, _ZZ9reductionPfS_jE10partialsum;
	add.s32 	%r5, %r12, %r11;
	@%p1 bra 	$L__BB0_2;
	add.s32 	%r13, %r4, %r1;
	mul.wide.u32 	%rd4, %r13, 4;
	add.s64 	%rd5, %rd1, %rd4;
	ld.global.f32 	%f1, [%rd5];
	st.shared.f32 	[%r5], %f1;
$L__BB0_2:
	add.s32 	%r6, %r19, %r1;
	setp.ge.u32 	%p2, %r6, %r9;
	@%p2 bra 	$L__BB0_4;
	add.s32 	%r14, %r6, %r4;
	mul.wide.u32 	%rd6, %r14, 4;
	add.s64 	%rd7, %rd1, %rd6;
	ld.global.f32 	%f2, [%rd7];
	shl.b32 	%r15, %r19, 2;
	add.s32 	%r16, %r5, %r15;
	st.shared.f32 	[%r16], %f2;
$L__BB0_4:
	bar.sync 	0;
$L__BB0_5:
	setp.ge.u32 	%p3, %r1, %r19;
	@%p3 bra 	$L__BB0_7;
	shl.b32 	%r17, %r19, 2;
	add.s32 	%r18, %r5, %r17;
	ld.shared.f32 	%f3, [%r18];
	ld.shared.f32 	%f4, [%r5];
	add.f32 	%f5, %f3, %f4;
	st.shared.f32 	[%r5], %f5;
$L__BB0_7:
	shr.u32 	%r8, %r19, 1;
	setp.gt.u32 	%p4, %r19, 1;
	mov.u32 	%r19, %r8;
	@%p4 bra 	$L__BB0_5;
	cvta.to.global.u64 	%rd8, %rd2;
	ld.shared.f32 	%f6, [_ZZ9reductionPfS_jE10partialsum];
	mul.wide.u32 	%rd9, %r2, 4;
	add.s64 	%rd10, %rd8, %rd9;
	st.global.f32 	[%rd10], %f6;
	ret;

}


// ===== COMPILED SASS (sm_100) =====

	.target	sm_100

	.elftype	@"ET_EXEC"


//--------------------- .note.nv.tkinfo           --------------------------
	.section	.note.nv.tkinfo,"",@"SHT_NOTE"
	.sectionflags	@"SHF_NOTE_NV_TKINFO"
	.tkinfo
        /*0018*/ 	.word	0x00000002
        /*0030*/ 	.string	""
        /*0030*/ 	.string	"ptxas"
        /*0030*/ 	.string	"Cuda compilation tools, release 13.0, V13.0.88"
        /*0030*/ 	.string	"Build cuda_13.0.r13.0/compiler.36424714_0"
        /*0030*/ 	.string	"-arch sm_100 -m 64 "



//--------------------- .note.nv.cuinfo           --------------------------
	.section	.note.nv.cuinfo,"",@"SHT_NOTE"
	.sectionflags	@"SHF_NOTE_NV_CUINFO"
        /*0018*/ 	.short	0x0002
        /*001a*/ 	.short	0x0064
        /*001c*/ 	.short	0x0082
	.zero		2


//--------------------- .nv.info                  --------------------------
	.section	.nv.info,"",@"SHT_CUDA_INFO"
	.align	4


	//----- nvinfo : EIATTR_REGCOUNT
	.align		4
        /*0000*/ 	.byte	0x04, 0x2f
        /*0002*/ 	.short	(.L_1 - .L_0)
	.align		4
.L_0:
        /*0004*/ 	.word	index@(_Z9reductionPfS_j)
        /*0008*/ 	.word	0x00000010


	//----- nvinfo : EIATTR_FRAME_SIZE
	.align		4
.L_1:
        /*000c*/ 	.byte	0x04, 0x11
        /*000e*/ 	.short	(.L_3 - .L_2)
	.align		4
.L_2:
        /*0010*/ 	.word	index@(_Z9reductionPfS_j)
        /*0014*/ 	.word	0x00000000


	//----- nvinfo : EIATTR_MIN_STACK_SIZE
	.align		4
.L_3:
        /*0018*/ 	.byte	0x04, 0x12
        /*001a*/ 	.short	(.L_5 - .L_4)
	.align		4
.L_4:
        /*001c*/ 	.word	index@(_Z9reductionPfS_j)
        /*0020*/ 	.word	0x00000000
.L_5:


//--------------------- .nv.compat                --------------------------
	.section	.nv.compat,"",@"SHT_CUDA_COMPAT_INFO"
	.align	4
        /*0000*/ 	.byte	0x02, 0x09, 0x00, 0x00, 0x02, 0x02, 0x01, 0x00, 0x02, 0x05, 0x05, 0x00, 0x03, 0x07, 0x01, 0x01
        /*0010*/ 	.byte	0x02, 0x03, 0x00, 0x00, 0x02, 0x06, 0x01, 0x00, 0x04, 0x0b, 0x08, 0x00, 0x09, 0x00, 0x00, 0x00
        /*0020*/ 	.byte	0x00, 0x00, 0x00, 0x00


//--------------------- .nv.info._Z9reductionPfS_j --------------------------
	.section	.nv.info._Z9reductionPfS_j,"",@"SHT_CUDA_INFO"
	.sectionflags	@""
	.align	4


	//----- nvinfo : EIATTR_CUDA_API_VERSION
	.align		4
        /*0000*/ 	.byte	0x04, 0x37
        /*0002*/ 	.short	(.L_7 - .L_6)
.L_6:
        /*0004*/ 	.word	0x00000082


	//----- nvinfo : EIATTR_KPARAM_INFO
	.align		4
.L_7:
        /*0008*/ 	.byte	0x04, 0x17
        /*000a*/ 	.short	(.L_9 - .L_8)
.L_8:
        /*000c*/ 	.word	0x00000000
        /*0010*/ 	.short	0x0002
        /*0012*/ 	.short	0x0010
        /*0014*/ 	.byte	0x00, 0xf0, 0x11, 0x00


	//----- nvinfo : EIATTR_KPARAM_INFO
	.align		4
.L_9:
        /*0018*/ 	.byte	0x04, 0x17
        /*001a*/ 	.short	(.L_11 - .L_10)
.L_10:
        /*001c*/ 	.word	0x00000000
        /*0020*/ 	.short	0x0001
        /*0022*/ 	.short	0x0008
        /*0024*/ 	.byte	0x00, 0xf5, 0x21, 0x00


	//----- nvinfo : EIATTR_KPARAM_INFO
	.align		4
.L_11:
        /*0028*/ 	.byte	0x04, 0x17
        /*002a*/ 	.short	(.L_13 - .L_12)
.L_12:
        /*002c*/ 	.word	0x00000000
        /*0030*/ 	.short	0x0000
        /*0032*/ 	.short	0x0000
        /*0034*/ 	.byte	0x00, 0xf5, 0x21, 0x00


	//----- nvinfo : EIATTR_SPARSE_MMA_MASK
	.align		4
.L_13:
        /*0038*/ 	.byte	0x03, 0x50
        /*003a*/ 	.short	0x0000


	//----- nvinfo : EIATTR_MAXREG_COUNT
	.align		4
        /*003c*/ 	.byte	0x03, 0x1b
        /*003e*/ 	.short	0x00ff


	//----- nvinfo : EIATTR_NUM_BARRIERS
	.align		4
        /*0040*/ 	.byte	0x02, 0x4c
        /*0042*/ 	.byte	0x01
	.zero		1


	//----- nvinfo : EIATTR_MERCURY_ISA_VERSION
	.align		4
        /*0044*/ 	.byte	0x03, 0x5f
        /*0046*/ 	.short	0x0101


	//----- nvinfo : EIATTR_VRC_CTA_INIT_COUNT
	.align		4
        /*0048*/ 	.byte	0x02, 0x4a
	.zero		1
	.zero		1


	//----- nvinfo : EIATTR_EXIT_INSTR_OFFSETS
	.align		4
        /*004c*/ 	.byte	0x04, 0x1c
        /*004e*/ 	.short	(.L_15 - .L_14)


	//   ....[0]....
.L_14:
        /*0050*/ 	.word	0x000002b0


	//----- nvinfo : EIATTR_CBANK_PARAM_SIZE
	.align		4
.L_15:
        /*0054*/ 	.byte	0x03, 0x19
        /*0056*/ 	.short	0x0014


	//----- nvinfo : EIATTR_PARAM_CBANK
	.align		4
        /*0058*/ 	.byte	0x04, 0x0a
        /*005a*/ 	.short	(.L_17 - .L_16)
	.align		4
.L_16:
        /*005c*/ 	.word	index@(.nv.constant0._Z9reductionPfS_j)
        /*0060*/ 	.short	0x0380
        /*0062*/ 	.short	0x0014


	//----- nvinfo : EIATTR_SW_WAR
	.align		4
.L_17:
        /*0064*/ 	.byte	0x04, 0x36
        /*0066*/ 	.short	(.L_19 - .L_18)
.L_18:
        /*0068*/ 	.word	0x00000008
.L_19:


//--------------------- .nv.callgraph             --------------------------
	.section	.nv.callgraph,"",@"SHT_CUDA_CALLGRAPH"
	.align	4
	.sectionentsize	8
	.align		4
        /*0000*/ 	.word	0x00000000
	.align		4
        /*0004*/ 	.word	0xffffffff
	.align		4
        /*0008*/ 	.word	0x00000000
	.align		4
        /*000c*/ 	.word	0xfffffffe
	.align		4
        /*0010*/ 	.word	0x00000000
	.align		4
        /*0014*/ 	.word	0xfffffffd
	.align		4
        /*0018*/ 	.word	0x00000000
	.align		4
        /*001c*/ 	.word	0xfffffffc


//--------------------- .text._Z9reductionPfS_j   --------------------------
	.section	.text._Z9reductionPfS_j,"ax",@progbits
	.align	128
        .global         _Z9reductionPfS_j
        .type           _Z9reductionPfS_j,@function
        .size           _Z9reductionPfS_j,(.L_x_2 - _Z9reductionPfS_j)
        .other          _Z9reductionPfS_j,@"STO_CUDA_ENTRY STV_DEFAULT"
_Z9reductionPfS_j:
.text._Z9reductionPfS_j:
[----:B------:R-:W-:Y:S01]  /*0000*/  LDC R1, c[0x0][0x37c] ;  /* 0x0000df00ff017b82 */ /* 0x000fe20000000800 */
[----:B------:R-:W0:Y:S01]  /*0010*/  S2R R6, SR_TID.X ;  /* 0x0000000000067919 */ /* 0x000e220000002100 */
[----:B------:R-:W1:Y:S01]  /*0020*/  LDCU UR4, c[0x0][0x360] ;  /* 0x00006c00ff0477ac */ /* 0x000e620008000800 */
[----:B------:R-:W2:Y:S01]  /*0030*/  S2R R13, SR_CTAID.X ;  /* 0x00000000000d7919 */ /* 0x000ea20000002500 */
[----:B------:R-:W3:Y:S01]  /*0040*/  LDCU UR5, c[0x0][0x390] ;  /* 0x00007200ff0577ac */ /* 0x000ee20008000800 */
[----:B------:R-:W4:Y:S01]  /*0050*/  LDCU.64 UR6, c[0x0][0x358] ;  /* 0x00006b00ff0677ac */ /* 0x000f220008000a00 */
[----:B-1----:R-:W-:-:S04]  /*0060*/  IMAD.U32 R7, RZ, RZ, UR4 ;  /* 0x00000004ff077e24 */ /* 0x002fc8000f8e00ff */
[----:B0-----:R-:W-:Y:S01]  /*0070*/  IMAD.IADD R11, R7, 0x1, R6 ;  /* 0x00000001070b7824 */ /* 0x001fe200078e0206 */
[----:B---3--:R-:W-:Y:S01]  /*0080*/  ISETP.GE.U32.AND P0, PT, R6, UR5, PT ;  /* 0x0000000506007c0c */ /* 0x008fe2000bf06070 */
[----:B--2---:R-:W-:-:S03]  /*0090*/  IMAD R0, R13, UR4, RZ ;  /* 0x000000040d007c24 */ /* 0x004fc6000f8e02ff */
[----:B------:R-:W-:-:S09]  /*00a0*/  ISETP.GE.U32.AND P1, PT, R11, UR5, PT ;  /* 0x000000050b007c0c */ /* 0x000fd2000bf26070 */
[----:B------:R-:W0:Y:S01]  /*00b0*/  @!P0 LDC.64 R2, c[0x0][0x388] ;  /* 0x0000e200ff028b82 */ /* 0x000e220000000a00 */
[----:B------:R-:W-:-:S03]  /*00c0*/  @!P0 LEA R9, R0, R6, 0x1 ;  /* 0x0000000600098211 */ /* 0x000fc600078e08ff */
[----:B------:R-:W-:-:S04]  /*00d0*/  @!P1 IMAD R11, R0, 0x2, R11 ;  /* 0x00000002000b9824 */ /* 0x000fc800078e020b */
[----:B------:R-:W1:Y:S01]  /*00e0*/  @!P1 LDC.64 R4, c[0x0][0x388] ;  /* 0x0000e200ff049b82 */ /* 0x000e620000000a00 */
[----:B0-----:R-:W-:-:S06]  /*00f0*/  @!P0 IMAD.WIDE.U32 R2, R9, 0x4, R2 ;  /* 0x0000000409028825 */ /* 0x001fcc00078e0002 */
[----:B----4-:R-:W2:Y:S01]  /*0100*/  @!P0 LDG.E R3, desc[UR6][R2.64] ;  /* 0x0000000602038981 */ /* 0x010ea2000c1e1900 */
[----:B-1----:R-:W-:-:S06]  /*0110*/  @!P1 IMAD.WIDE.U32 R4, R11, 0x4, R4 ;  /* 0x000000040b049825 */ /* 0x002fcc00078e0004 */
[----:B------:R-:W3:Y:S01]  /*0120*/  @!P1 LDG.E R4, desc[UR6][R4.64] ;  /* 0x0000000604049981 */ /* 0x000ee2000c1e1900 */
[----:B------:R-:W0:Y:S01]  /*0130*/  S2UR UR5, SR_CgaCtaId ;  /* 0x00000000000579c3 */ /* 0x000e220000008800 */
[----:B------:R-:W-:Y:S02]  /*0140*/  UMOV UR4, 0x400 ;  /* 0x0000040000047882 */ /* 0x000fe40000000000 */
[----:B0-----:R-:W-:-:S06]  /*0150*/  ULEA UR4, UR5, UR4, 0x18 ;  /* 0x0000000405047291 */ /* 0x001fcc000f8ec0ff */
[----:B------:R-:W-:-:S04]  /*0160*/  LEA R0, R6, UR4, 0x2 ;  /* 0x0000000406007c11 */ /* 0x000fc8000f8e10ff */
[----:B------:R-:W-:Y:S01]  /*0170*/  @!P1 LEA R9, R7, R0, 0x2 ;  /* 0x0000000007099211 */ /* 0x000fe200078e10ff */
[----:B--2---:R0:W-:Y:S04]  /*0180*/  @!P0 STS [R0], R3 ;  /* 0x0000000300008388 */ /* 0x0041e80000000800 */
[----:B---3--:R0:W-:Y:S01]  /*0190*/  @!P1 STS [R9], R4 ;  /* 0x0000000409009388 */ /* 0x0081e20000000800 */
[----:B------:R-:W-:Y:S06]  /*01a0*/  BAR.SYNC.DEFER_BLOCKING 0x0 ;  /* 0x0000000000007b1d */ /* 0x000fec0000010000 */
.L_x_0:
[----:B------:R-:W-:-:S13]  /*01b0*/  ISETP.GE.U32.AND P0, PT, R6, R7, PT ;  /* 0x000000070600720c */ /* 0x000fda0003f06070 */
[----:B------:R-:W-:Y:S01]  /*01c0*/  @!P0 LEA R2, R7, R0, 0x2 ;  /* 0x0000000007028211 */ /* 0x000fe200078e10ff */
[----:B0-----:R-:W-:Y:S05]  /*01d0*/  @!P0 LDS R3, [R0] ;  /* 0x0000000000038984 */ /* 0x001fea0000000800 */
[----:B------:R-:W0:Y:S02]  /*01e0*/  @!P0 LDS R2, [R2] ;  /* 0x0000000002028984 */ /* 0x000e240000000800 */
[----:B0-----:R-:W-:-:S05]  /*01f0*/  @!P0 FADD R3, R2, R3 ;  /* 0x0000000302038221 */ /* 0x001fca0000000000 */
[----:B------:R1:W-:Y:S01]  /*0200*/  @!P0 STS [R0], R3 ;  /* 0x0000000300008388 */ /* 0x0003e20000000800 */
[----:B------:R-:W-:Y:S02]  /*0210*/  ISETP.GT.U32.AND P0, PT, R7, 0x1, PT ;  /* 0x000000010700780c */ /* 0x000fe40003f04070 */
[----:B------:R-:W-:-:S11]  /*0220*/  SHF.R.U32.HI R7, RZ, 0x1, R7 ;  /* 0x00000001ff077819 */ /* 0x000fd60000011607 */
[----:B-1----:R-:W-:Y:S05]  /*0230*/  @P0 BRA `(.L_x_0) ;  /* 0xfffffffc00dc0947 */ /* 0x002fea000383ffff */
[----:B------:R-:W0:Y:S01]  /*0240*/  S2UR UR5, SR_CgaCtaId ;  /* 0x00000000000579c3 */ /* 0x000e220000008800 */
[----:B------:R-:W-:-:S07]  /*0250*/  UMOV UR4, 0x400 ;  /* 0x0000040000047882 */ /* 0x000fce0000000000 */
[----:B------:R-:W1:Y:S01]  /*0260*/  LDC.64 R2, c[0x0][0x380] ;  /* 0x0000e000ff027b82 */ /* 0x000e620000000a00 */
[----:B0-----:R-:W-:Y:S01]  /*0270*/  ULEA UR4, UR5, UR4, 0x18 ;  /* 0x0000000405047291 */ /* 0x001fe2000f8ec0ff */
[----:B-1----:R-:W-:-:S08]  /*0280*/  IMAD.WIDE.U32 R2, R13, 0x4, R2 ;  /* 0x000000040d027825 */ /* 0x002fd000078e0002 */
[----:B------:R-:W0:Y:S04]  /*0290*/  LDS R5, [UR4] ;  /* 0x00000004ff057984 */ /* 0x000e280008000800 */
[----:B0-----:R-:W-:Y:S01]  /*02a0*/  STG.E desc[UR6][R2.64], R5 ;  /* 0x0000000502007986 */ /* 0x001fe2000c101906 */
[----:B------:R-:W-:Y:S05]  /*02b0*/  EXIT ;  /* 0x000000000000794d */ /* 0x000fea0003800000 */
.L_x_1:
[----:B------:R-:W-:-:S00]  /*02c0*/  BRA `(.L_x_1) ;  /* 0xfffffffc00fc7947 */ /* 0x000fc0000383ffff */
[----:B------:R-:W-:-:S00]  /*02d0*/  NOP ;  /* 0x0000000000007918 */ /* 0x000fc00000000000 */
        /* <DEDUP_REMOVED lines=10> */
.L_x_2:


//--------------------- .nv.shared._Z9reductionPfS_j --------------------------
	.section	.nv.shared._Z9reductionPfS_j,"aw",@nobits
	.sectionflags	@""
	.align	4
.nv.shared._Z9reductionPfS_j:
	.zero		5120


//--------------------- .nv.shared.reserved.0     --------------------------
	.section	.nv.shared.reserved.0,"aw",@nobits
	.weak		__nv_reservedSMEM_offset_0_alias
	.size		__nv_reservedSMEM_offset_0_alias, 0, 64
	.other		__nv_reservedSMEM_offset_0_alias,@"STO_CUDA_RESERVED_SHARED STV_DEFAULT"
__nv_reservedSMEM_offset_0_alias:
	.zero		0
	.zero		64


//--------------------- .nv.constant0._Z9reductionPfS_j --------------------------
	.section	.nv.constant0._Z9reductionPfS_j,"a",@progbits
	.sectionflags	@""
	.align	4
.nv.constant0._Z9reductionPfS_j:
	.zero		916


//--------------------- SYMBOLS --------------------------

	.type		.nv.reservedSmem.offset0,@object
	.size		.nv.reservedSmem.offset0,0x4
	.type		.nv.reservedSmem.cap,@object
	.size		.nv.reservedSmem.cap,0x4
